//
// Generated by NVIDIA NVVM Compiler
//
// Compiler Build ID: CL-36424714
// Cuda compilation tools, release 13.0, V13.0.88
// Based on NVVM 20.0.0
//

.version 9.0
.target sm_100
.address_size 64

	// .globl	_Z4testv

.visible .entry _Z4testv()
{


	ret;

}


// ===== COMPILED SASS (sm_100) =====

	.target	sm_100

	.elftype	@"ET_EXEC"


//--------------------- .note.nv.tkinfo           --------------------------
	.section	.note.nv.tkinfo,"",@"SHT_NOTE"
	.sectionflags	@"SHF_NOTE_NV_TKINFO"
	.tkinfo
        /*0018*/ 	.word	0x00000002
        /*0030*/ 	.string	""
        /*0030*/ 	.string	"ptxas"
        /*0030*/ 	.string	"Cuda compilation tools, release 13.0, V13.0.88"
        /*0030*/ 	.string	"Build cuda_13.0.r13.0/compiler.36424714_0"
        /*0030*/ 	.string	"-arch sm_100 -m 64 "



//--------------------- .note.nv.cuinfo           --------------------------
	.section	.note.nv.cuinfo,"",@"SHT_NOTE"
	.sectionflags	@"SHF_NOTE_NV_CUINFO"
        /*0018*/ 	.short	0x0002
        /*001a*/ 	.short	0x0064
        /*001c*/ 	.short	0x0082
	.zero		2


//--------------------- .nv.info                  --------------------------
	.section	.nv.info,"",@"SHT_CUDA_INFO"
	.align	4


	//----- nvinfo : EIATTR_REGCOUNT
	.align		4
        /*0000*/ 	.byte	0x04, 0x2f
        /*0002*/ 	.short	(.L_1 - .L_0)
	.align		4
.L_0:
        /*0004*/ 	.word	index@(_Z4testv)
        /*0008*/ 	.word	0x00000004


	//----- nvinfo : EIATTR_FRAME_SIZE
	.align		4
.L_1:
        /*000c*/ 	.byte	0x04, 0x11
        /*000e*/ 	.short	(.L_3 - .L_2)
	.align		4
.L_2:
        /*0010*/ 	.word	index@(_Z4testv)
        /*0014*/ 	.word	0x00000000


	//----- nvinfo : EIATTR_MIN_STACK_SIZE
	.align		4
.L_3:
        /*0018*/ 	.byte	0x04, 0x12
        /*001a*/ 	.short	(.L_5 - .L_4)
	.align		4
.L_4:
        /*001c*/ 	.word	index@(_Z4testv)
        /*0020*/ 	.word	0x00000000
.L_5:


//--------------------- .nv.compat                --------------------------
	.section	.nv.compat,"",@"SHT_CUDA_COMPAT_INFO"
	.align	4
        /*0000*/ 	.byte	0x02, 0x09, 0x00, 0x00, 0x02, 0x02, 0x01, 0x00, 0x02, 0x05, 0x05, 0x00, 0x03, 0x07, 0x01, 0x01
        /*0010*/ 	.byte	0x02, 0x03, 0x00, 0x00, 0x02, 0x06, 0x01, 0x00, 0x04, 0x0b, 0x08, 0x00, 0x09, 0x00, 0x00, 0x00
        /*0020*/ 	.byte	0x00, 0x00, 0x00, 0x00


//--------------------- .nv.info._Z4testv         --------------------------
	.section	.nv.info._Z4testv,"",@"SHT_CUDA_INFO"
	.sectionflags	@""
	.align	4


	//----- nvinfo : EIATTR_CUDA_API_VERSION
	.align		4
        /*0000*/ 	.byte	0x04, 0x37
        /*0002*/ 	.short	(.L_7 - .L_6)
.L_6:
        /*0004*/ 	.word	0x00000082


	//----- nvinfo : EIATTR_SPARSE_MMA_MASK
	.align		4
.L_7:
        /*0008*/ 	.byte	0x03, 0x50
        /*000a*/ 	.short	0x0000


	//----- nvinfo : EIATTR_MAXREG_COUNT
	.align		4
        /*000c*/ 	.byte	0x03, 0x1b
        /*000e*/ 	.short	0x00ff


	//----- nvinfo : EIATTR_MERCURY_ISA_VERSION
	.align		4
        /*0010*/ 	.byte	0x03, 0x5f
        /*0012*/ 	.short	0x0101


	//----- nvinfo : EIATTR_VRC_CTA_INIT_COUNT
	.align		4
        /*0014*/ 	.byte	0x02, 0x4a
	.zero		1
	.zero		1


	//----- nvinfo : EIATTR_EXIT_INSTR_OFFSETS
	.align		4
        /*0018*/ 	.byte	0x04, 0x1c
        /*001a*/ 	.short	(.L_9 - .L_8)


	//   ....[0]....
.L_8:
        /*001c*/ 	.word	0x00000010


	//----- nvinfo : EIATTR_SW_WAR
	.align		4
.L_9:
        /*0020*/ 	.byte	0x04, 0x36
        /*0022*/ 	.short	(.L_11 - .L_10)
.L_10:
        /*0024*/ 	.word	0x00000008
.L_11:


//--------------------- .nv.callgraph             --------------------------
	.section	.nv.callgraph,"",@"SHT_CUDA_CALLGRAPH"
	.align	4
	.sectionentsize	8
	.align		4
        /*0000*/ 	.word	0x00000000
	.align		4
        /*0004*/ 	.word	0xffffffff
	.align		4
        /*0008*/ 	.word	0x00000000
	.align		4
        /*000c*/ 	.word	0xfffffffe
	.align		4
        /*0010*/ 	.word	0x00000000
	.align		4
        /*0014*/ 	.word	0xfffffffd
	.align		4
        /*0018*/ 	.word	0x00000000
	.align		4
        /*001c*/ 	.word	0xfffffffc


//--------------------- .text._Z4testv            --------------------------
	.section	.text._Z4testv,"ax",@progbits
	.align	128
        .global         _Z4testv
        .type           _Z4testv,@function
        .size           _Z4testv,(.L_x_1 - _Z4testv)
        .other          _Z4testv,@"STO_CUDA_ENTRY STV_DEFAULT"
_Z4testv:
.text._Z4testv:
[----:B------:R-:W-:Y:S01]  /*0000*/  LDC R1, c[0x0][0x37c] ;  /* 0x0000df00ff017b82 */ /* 0x000fe20000000800 */
[----:B------:R-:W-:Y:S05]  /*0010*/  EXIT ;  /* 0x000000000000794d */ /* 0x000fea0003800000 */
.L_x_0:
[----:B------:R-:W-:-:S00]  /*0020*/  BRA `(.L_x_0) ;  /* 0xfffffffc00fc7947 */ /* 0x000fc0000383ffff */
[----:B------:R-:W-:-:S00]  /*0030*/  NOP ;  /* 0x0000000000007918 */ /* 0x000fc00000000000 */
        /* <DEDUP_REMOVED lines=12> */
.L_x_1:


//--------------------- .nv.shared.reserved.0     --------------------------
	.section	.nv.shared.reserved.0,"aw",@nobits
	.weak		__nv_reservedSMEM_offset_0_alias
	.size		__nv_reservedSMEM_offset_0_alias, 0, 64
	.other		__nv_reservedSMEM_offset_0_alias,@"STO_CUDA_RESERVED_SHARED STV_DEFAULT"
__nv_reservedSMEM_offset_0_alias:
	.zero		0
	.zero		64


//--------------------- .nv.constant0._Z4testv    --------------------------
	.section	.nv.constant0._Z4testv,"a",@progbits
	.sectionflags	@""
	.align	4
.nv.constant0._Z4testv:
	.zero		896


//--------------------- SYMBOLS --------------------------

	.type		.nv.reservedSmem.offset0,@object
	.size		.nv.reservedSmem.offset0,0x4
